//
// Generated by NVIDIA NVVM Compiler
//
// Compiler Build ID: CL-36424714
// Cuda compilation tools, release 13.0, V13.0.88
// Based on NVVM 20.0.0
//

.version 9.0
.target sm_100
.address_size 64

	// .globl	_Z12diagonalMultPiS_iiiPhi

.visible .entry _Z12diagonalMultPiS_iiiPhi(
	.param .u64 .ptr .align 1 _Z12diagonalMultPiS_iiiPhi_param_0,
	.param .u64 .ptr .align 1 _Z12diagonalMultPiS_iiiPhi_param_1,
	.param .u32 _Z12diagonalMultPiS_iiiPhi_param_2,
	.param .u32 _Z12diagonalMultPiS_iiiPhi_param_3,
	.param .u32 _Z12diagonalMultPiS_iiiPhi_param_4,
	.param .u64 .ptr .align 1 _Z12diagonalMultPiS_iiiPhi_param_5,
	.param .u32 _Z12diagonalMultPiS_iiiPhi_param_6
)
{
	.reg .pred 	%p<9>;
	.reg .b16 	%rs<16>;
	.reg .b32 	%r<86>;
	.reg .b64 	%rd<41>;

	ld.param.u64 	%rd8, [_Z12diagonalMultPiS_iiiPhi_param_0];
	ld.param.u64 	%rd9, [_Z12diagonalMultPiS_iiiPhi_param_1];
	ld.param.u32 	%r39, [_Z12diagonalMultPiS_iiiPhi_param_2];
	ld.param.u32 	%r40, [_Z12diagonalMultPiS_iiiPhi_param_3];
	ld.param.u32 	%r41, [_Z12diagonalMultPiS_iiiPhi_param_4];
	ld.param.u64 	%rd10, [_Z12diagonalMultPiS_iiiPhi_param_5];
	ld.param.u32 	%r42, [_Z12diagonalMultPiS_iiiPhi_param_6];
	cvta.to.global.u64 	%rd11, %rd10;
	mov.u32 	%r45, %ctaid.x;
	mov.u32 	%r46, %nctaid.x;
	mov.u32 	%r47, %ctaid.y;
	mad.lo.s32 	%r48, %r46, %r47, %r45;
	mov.u32 	%r49, %ntid.x;
	mov.u32 	%r50, %ntid.y;
	mov.u32 	%r51, %tid.x;
	mov.u32 	%r52, %tid.y;
	mad.lo.s32 	%r53, %r48, %r50, %r52;
	mad.lo.s32 	%r54, %r53, %r49, %r51;
	cvt.s64.s32 	%rd12, %r54;
	add.s64 	%rd1, %rd11, %rd12;
	mov.b16 	%rs1, 1;
	st.global.u8 	[%rd1], %rs1;
	mad.lo.s32 	%r1, %r49, %r45, %r51;
	mad.lo.s32 	%r2, %r50, %r47, %r52;
	mad.lo.s32 	%r3, %r40, %r2, %r1;
	setp.ne.s32 	%p2, %r41, 0;
	mov.b32 	%r68, 1;
	@%p2 bra 	$L__BB0_2;
	cvt.s64.s32 	%rd13, %r42;
	add.s64 	%rd14, %rd1, %rd13;
	mov.b16 	%rs2, 3;
	st.global.u8 	[%rd14], %rs2;
	mov.b32 	%r68, 2;
	mov.u32 	%r71, %r3;
$L__BB0_2:
	add.s32 	%r70, %r68, 1;
	mul.lo.s32 	%r56, %r68, %r42;
	cvt.s64.s32 	%rd15, %r56;
	add.s64 	%rd2, %rd1, %rd15;
	mov.b16 	%rs3, 4;
	st.global.u8 	[%rd2], %rs3;
	setp.ne.s32 	%p3, %r41, 1;
	mov.u32 	%r76, %r1;
	mov.u32 	%r77, %r2;
	@%p3 bra 	$L__BB0_4;
	add.s32 	%r70, %r68, 2;
	cvt.s64.s32 	%rd16, %r42;
	add.s64 	%rd17, %rd2, %rd16;
	mov.b16 	%rs4, 6;
	st.global.u8 	[%rd17], %rs4;
	add.s32 	%r76, %r1, %r2;
	add.s32 	%r77, %r40, -1;
	mov.u32 	%r71, %r3;
$L__BB0_4:
	add.s32 	%r74, %r70, 1;
	mul.lo.s32 	%r57, %r70, %r42;
	cvt.s64.s32 	%rd18, %r57;
	add.s64 	%rd3, %rd1, %rd18;
	mov.b16 	%rs5, 7;
	st.global.u8 	[%rd3], %rs5;
	setp.ne.s32 	%p4, %r41, 2;
	@%p4 bra 	$L__BB0_6;
	add.s32 	%r74, %r70, 2;
	cvt.s64.s32 	%rd19, %r42;
	add.s64 	%rd20, %rd3, %rd19;
	mov.b16 	%rs6, 9;
	st.global.u8 	[%rd20], %rs6;
	not.b32 	%r58, %r3;
	mad.lo.s32 	%r71, %r40, %r40, %r58;
	mov.u32 	%r76, %r1;
	mov.u32 	%r77, %r2;
$L__BB0_6:
	add.s32 	%r78, %r74, 1;
	mul.lo.s32 	%r59, %r74, %r42;
	cvt.s64.s32 	%rd21, %r59;
	add.s64 	%rd4, %rd1, %rd21;
	mov.b16 	%rs7, 10;
	st.global.u8 	[%rd4], %rs7;
	setp.ne.s32 	%p5, %r41, 3;
	@%p5 bra 	$L__BB0_8;
	add.s32 	%r78, %r74, 2;
	cvt.s64.s32 	%rd22, %r42;
	add.s64 	%rd23, %rd4, %rd22;
	mov.b16 	%rs8, 12;
	st.global.u8 	[%rd23], %rs8;
	not.b32 	%r60, %r3;
	mad.lo.s32 	%r71, %r40, %r40, %r60;
	add.s32 	%r76, %r1, %r2;
	add.s32 	%r77, %r40, -1;
$L__BB0_8:
	add.s32 	%r85, %r78, 1;
	mul.lo.s32 	%r62, %r78, %r42;
	cvt.s64.s32 	%rd24, %r62;
	add.s64 	%rd5, %rd1, %rd24;
	mov.b16 	%rs9, 13;
	st.global.u8 	[%rd5], %rs9;
	max.s32 	%r63, %r1, %r2;
	setp.lt.s32 	%p1, %r63, %r40;
	setp.ge.s32 	%p6, %r63, %r40;
	@%p6 bra 	$L__BB0_10;
	add.s32 	%r85, %r78, 2;
	cvt.s64.s32 	%rd25, %r42;
	add.s64 	%rd26, %rd5, %rd25;
	mov.b16 	%rs10, 15;
	st.global.u8 	[%rd26], %rs10;
	cvta.to.global.u64 	%rd27, %rd8;
	mul.wide.s32 	%rd28, %r71, 4;
	add.s64 	%rd29, %rd27, %rd28;
	ld.global.u32 	%r82, [%rd29];
$L__BB0_10:
	mul.lo.s32 	%r64, %r85, %r42;
	cvt.s64.s32 	%rd30, %r64;
	add.s64 	%rd6, %rd1, %rd30;
	mov.b16 	%rs11, 16;
	st.global.u8 	[%rd6], %rs11;
	not.pred 	%p7, %p1;
	@%p7 bra 	$L__BB0_14;
	add.s32 	%r84, %r85, 2;
	cvt.s64.s32 	%rd31, %r42;
	add.s64 	%rd7, %rd6, %rd31;
	mov.b16 	%rs12, 18;
	st.global.u8 	[%rd7], %rs12;
	setp.ne.s32 	%p8, %r76, %r77;
	@%p8 bra 	$L__BB0_13;
	add.s32 	%r84, %r85, 3;
	add.s64 	%rd33, %rd7, %rd31;
	mov.b16 	%rs13, 19;
	st.global.u8 	[%rd33], %rs13;
	mul.lo.s32 	%r65, %r82, %r39;
	cvta.to.global.u64 	%rd34, %rd9;
	mul.wide.s32 	%rd35, %r3, 4;
	add.s64 	%rd36, %rd34, %rd35;
	st.global.u32 	[%rd36], %r65;
$L__BB0_13:
	mul.lo.s32 	%r66, %r84, %r42;
	cvt.s64.s32 	%rd37, %r66;
	add.s64 	%rd38, %rd1, %rd37;
	mov.b16 	%rs14, 20;
	st.global.u8 	[%rd38], %rs14;
	mov.u32 	%r85, %r84;
$L__BB0_14:
	mad.lo.s32 	%r67, %r42, %r85, %r42;
	cvt.s64.s32 	%rd39, %r67;
	add.s64 	%rd40, %rd1, %rd39;
	mov.b16 	%rs15, 21;
	st.global.u8 	[%rd40], %rs15;
	ret;

}


// ===== COMPILED SASS (sm_100) =====

	.target	sm_100

	.elftype	@"ET_EXEC"


//--------------------- .note.nv.tkinfo           --------------------------
	.section	.note.nv.tkinfo,"",@"SHT_NOTE"
	.sectionflags	@"SHF_NOTE_NV_TKINFO"
	.tkinfo
        /*0018*/ 	.word	0x00000002
        /*0030*/ 	.string	""
        /*0030*/ 	.string	"ptxas"
        /*0030*/ 	.string	"Cuda compilation tools, release 13.0, V13.0.88"
        /*0030*/ 	.string	"Build cuda_13.0.r13.0/compiler.36424714_0"
        /*0030*/ 	.string	"-arch sm_100 -m 64 "



//--------------------- .note.nv.cuinfo           --------------------------
	.section	.note.nv.cuinfo,"",@"SHT_NOTE"
	.sectionflags	@"SHF_NOTE_NV_CUINFO"
        /*0018*/ 	.short	0x0002
        /*001a*/ 	.short	0x0064
        /*001c*/ 	.short	0x0082
	.zero		2


//--------------------- .nv.info                  --------------------------
	.section	.nv.info,"",@"SHT_CUDA_INFO"
	.align	4


	//----- nvinfo : EIATTR_REGCOUNT
	.align		4
        /*0000*/ 	.byte	0x04, 0x2f
        /*0002*/ 	.short	(.L_1 - .L_0)
	.align		4
.L_0:
        /*0004*/ 	.word	index@(_Z12diagonalMultPiS_iiiPhi)
        /*0008*/ 	.word	0x00000019


	//----- nvinfo : EIATTR_FRAME_SIZE
	.align		4
.L_1:
        /*000c*/ 	.byte	0x04, 0x11
        /*000e*/ 	.short	(.L_3 - .L_2)
	.align		4
.L_2:
        /*0010*/ 	.word	index@(_Z12diagonalMultPiS_iiiPhi)
        /*0014*/ 	.word	0x00000000


	//----- nvinfo : EIATTR_MIN_STACK_SIZE
	.align		4
.L_3:
        /*0018*/ 	.byte	0x04, 0x12
        /*001a*/ 	.short	(.L_5 - .L_4)
	.align		4
.L_4:
        /*001c*/ 	.word	index@(_Z12diagonalMultPiS_iiiPhi)
        /*0020*/ 	.word	0x00000000
.L_5:


//--------------------- .nv.compat                --------------------------
	.section	.nv.compat,"",@"SHT_CUDA_COMPAT_INFO"
	.align	4
        /*0000*/ 	.byte	0x02, 0x09, 0x00, 0x00, 0x02, 0x02, 0x01, 0x00, 0x02, 0x05, 0x05, 0x00, 0x03, 0x07, 0x01, 0x01
        /*0010*/ 	.byte	0x02, 0x03, 0x00, 0x00, 0x02, 0x06, 0x01, 0x00, 0x04, 0x0b, 0x08, 0x00, 0x09, 0x00, 0x00, 0x00
        /*0020*/ 	.byte	0x00, 0x00, 0x00, 0x00


//--------------------- .nv.info._Z12diagonalMultPiS_iiiPhi --------------------------
	.section	.nv.info._Z12diagonalMultPiS_iiiPhi,"",@"SHT_CUDA_INFO"
	.sectionflags	@""
	.align	4


	//----- nvinfo : EIATTR_CUDA_API_VERSION
	.align		4
        /*0000*/ 	.byte	0x04, 0x37
        /*0002*/ 	.short	(.L_7 - .L_6)
.L_6:
        /*0004*/ 	.word	0x00000082


	//----- nvinfo : EIATTR_KPARAM_INFO
	.align		4
.L_7:
        /*0008*/ 	.byte	0x04, 0x17
        /*000a*/ 	.short	(.L_9 - .L_8)
.L_8:
        /*000c*/ 	.word	0x00000000
        /*0010*/ 	.short	0x0006
        /*0012*/ 	.short	0x0028
        /*0014*/ 	.byte	0x00, 0xf0, 0x11, 0x00


	//----- nvinfo : EIATTR_KPARAM_INFO
	.align		4
.L_9:
        /*0018*/ 	.byte	0x04, 0x17
        /*001a*/ 	.short	(.L_11 - .L_10)
.L_10:
        /*001c*/ 	.word	0x00000000
        /*0020*/ 	.short	0x0005
        /*0022*/ 	.short	0x0020
        /*0024*/ 	.byte	0x00, 0xf5, 0x21, 0x00


	//----- nvinfo : EIATTR_KPARAM_INFO
	.align		4
.L_11:
        /*0028*/ 	.byte	0x04, 0x17
        /*002a*/ 	.short	(.L_13 - .L_12)
.L_12:
        /*002c*/ 	.word	0x00000000
        /*0030*/ 	.short	0x0004
        /*0032*/ 	.short	0x0018
        /*0034*/ 	.byte	0x00, 0xf0, 0x11, 0x00


	//----- nvinfo : EIATTR_KPARAM_INFO
	.align		4
.L_13:
        /*0038*/ 	.byte	0x04, 0x17
        /*003a*/ 	.short	(.L_15 - .L_14)
.L_14:
        /*003c*/ 	.word	0x00000000
        /*0040*/ 	.short	0x0003
        /*0042*/ 	.short	0x0014
        /*0044*/ 	.byte	0x00, 0xf0, 0x11, 0x00


	//----- nvinfo : EIATTR_KPARAM_INFO
	.align		4
.L_15:
        /*0048*/ 	.byte	0x04, 0x17
        /*004a*/ 	.short	(.L_17 - .L_16)
.L_16:
        /*004c*/ 	.word	0x00000000
        /*0050*/ 	.short	0x0002
        /*0052*/ 	.short	0x0010
        /*0054*/ 	.byte	0x00, 0xf0, 0x11, 0x00


	//----- nvinfo : EIATTR_KPARAM_INFO
	.align		4
.L_17:
        /*0058*/ 	.byte	0x04, 0x17
        /*005a*/ 	.short	(.L_19 - .L_18)
.L_18:
        /*005c*/ 	.word	0x00000000
        /*0060*/ 	.short	0x0001
        /*0062*/ 	.short	0x0008
        /*0064*/ 	.byte	0x00, 0xf5, 0x21, 0x00


	//----- nvinfo : EIATTR_KPARAM_INFO
	.align		4
.L_19:
        /*0068*/ 	.byte	0x04, 0x17
        /*006a*/ 	.short	(.L_21 - .L_20)
.L_20:
        /*006c*/ 	.word	0x00000000
        /*0070*/ 	.short	0x0000
        /*0072*/ 	.short	0x0000
        /*0074*/ 	.byte	0x00, 0xf5, 0x21, 0x00


	//----- nvinfo : EIATTR_SPARSE_MMA_MASK
	.align		4
.L_21:
        /*0078*/ 	.byte	0x03, 0x50
        /*007a*/ 	.short	0x0000


	//----- nvinfo : EIATTR_MAXREG_COUNT
	.align		4
        /*007c*/ 	.byte	0x03, 0x1b
        /*007e*/ 	.short	0x00ff


	//----- nvinfo : EIATTR_MERCURY_ISA_VERSION
	.align		4
        /*0080*/ 	.byte	0x03, 0x5f
        /*0082*/ 	.short	0x0101


	//----- nvinfo : EIATTR_VRC_CTA_INIT_COUNT
	.align		4
        /*0084*/ 	.byte	0x02, 0x4a
	.zero		1
	.zero		1


	//----- nvinfo : EIATTR_EXIT_INSTR_OFFSETS
	.align		4
        /*0088*/ 	.byte	0x04, 0x1c
        /*008a*/ 	.short	(.L_23 - .L_22)


	//   ....[0]....
.L_22:
        /*008c*/ 	.word	0x00000920


	//----- nvinfo : EIATTR_CRS_STACK_SIZE
	.align		4
.L_23:
        /*0090*/ 	.byte	0x04, 0x1e
        /*0092*/ 	.short	(.L_25 - .L_24)
.L_24:
        /*0094*/ 	.word	0x00000000


	//----- nvinfo : EIATTR_CBANK_PARAM_SIZE
	.align		4
.L_25:
        /*0098*/ 	.byte	0x03, 0x19
        /*009a*/ 	.short	0x002c


	//----- nvinfo : EIATTR_PARAM_CBANK
	.align		4
        /*009c*/ 	.byte	0x04, 0x0a
        /*009e*/ 	.short	(.L_27 - .L_26)
	.align		4
.L_26:
        /*00a0*/ 	.word	index@(.nv.constant0._Z12diagonalMultPiS_iiiPhi)
        /*00a4*/ 	.short	0x0380
        /*00a6*/ 	.short	0x002c


	//----- nvinfo : EIATTR_SW_WAR
	.align		4
.L_27:
        /*00a8*/ 	.byte	0x04, 0x36
        /*00aa*/ 	.short	(.L_29 - .L_28)
.L_28:
        /*00ac*/ 	.word	0x00000008
.L_29:


//--------------------- .nv.callgraph             --------------------------
	.section	.nv.callgraph,"",@"SHT_CUDA_CALLGRAPH"
	.align	4
	.sectionentsize	8
	.align		4
        /*0000*/ 	.word	0x00000000
	.align		4
        /*0004*/ 	.word	0xffffffff
	.align		4
        /*0008*/ 	.word	0x00000000
	.align		4
        /*000c*/ 	.word	0xfffffffe
	.align		4
        /*0010*/ 	.word	0x00000000
	.align		4
        /*0014*/ 	.word	0xfffffffd
	.align		4
        /*0018*/ 	.word	0x00000000
	.align		4
        /*001c*/ 	.word	0xfffffffc


//--------------------- .text._Z12diagonalMultPiS_iiiPhi --------------------------
	.section	.text._Z12diagonalMultPiS_iiiPhi,"ax",@progbits
	.align	128
        .global         _Z12diagonalMultPiS_iiiPhi
        .type           _Z12diagonalMultPiS_iiiPhi,@function
        .size           _Z12diagonalMultPiS_iiiPhi,(.L_x_9 - _Z12diagonalMultPiS_iiiPhi)
        .other          _Z12diagonalMultPiS_iiiPhi,@"STO_CUDA_ENTRY STV_DEFAULT"
_Z12diagonalMultPiS_iiiPhi:
.text._Z12diagonalMultPiS_iiiPhi:
[----:B------:R-:W-:Y:S01]  /*0000*/  LDC R1, c[0x0][0x37c] ;  /* 0x0000df00ff017b82 */ /* 0x000fe20000000800 */
[----:B------:R-:W0:Y:S07]  /*0010*/  S2R R5, SR_TID.Y ;  /* 0x0000000000057919 */ /* 0x000e2e0000002200 */
[----:B------:R-:W-:Y:S01]  /*0020*/  S2UR UR5, SR_CTAID.X ;  /* 0x00000000000579c3 */ /* 0x000fe20000002500 */
[----:B------:R-:W1:Y:S01]  /*0030*/  LDCU UR4, c[0x0][0x370] ;  /* 0x00006e00ff0477ac */ /* 0x000e620008000800 */
[----:B------:R-:W2:Y:S01]  /*0040*/  S2R R4, SR_TID.X ;  /* 0x0000000000047919 */ /* 0x000ea20000002100 */
[----:B------:R-:W3:Y:S05]  /*0050*/  LDCU.64 UR10, c[0x0][0x3a0] ;  /* 0x00007400ff0a77ac */ /* 0x000eea0008000a00 */
[----:B------:R-:W1:Y:S01]  /*0060*/  S2UR UR8, SR_CTAID.Y ;  /* 0x00000000000879c3 */ /* 0x000e620000002600 */
[----:B------:R-:W4:Y:S01]  /*0070*/  LDCU.64 UR6, c[0x0][0x358] ;  /* 0x00006b00ff0677ac */ /* 0x000f220008000a00 */
[----:B------:R-:W5:Y:S06]  /*0080*/  LDCU UR9, c[0x0][0x398] ;  /* 0x00007300ff0977ac */ /* 0x000f6c0008000800 */
[----:B------:R-:W2:Y:S08]  /*0090*/  LDC R11, c[0x0][0x360] ;  /* 0x0000d800ff0b7b82 */ /* 0x000eb00000000800 */
[----:B------:R-:W0:Y:S01]  /*00a0*/  LDC R12, c[0x0][0x364] ;  /* 0x0000d900ff0c7b82 */ /* 0x000e220000000800 */
[----:B-----5:R-:W-:-:S07]  /*00b0*/  UISETP.NE.AND UP0, UPT, UR9, URZ, UPT ;  /* 0x000000ff0900728c */ /* 0x020fce000bf05270 */
[----:B------:R-:W5:Y:S01]  /*00c0*/  LDC R9, c[0x0][0x394] ;  /* 0x0000e500ff097b82 */ /* 0x000f620000000800 */
[----:B-1----:R-:W-:-:S07]  /*00d0*/  UIMAD UR4, UR4, UR8, UR5 ;  /* 0x00000008040472a4 */ /* 0x002fce000f8e0205 */
[----:B------:R-:W1:Y:S01]  /*00e0*/  LDC R0, c[0x0][0x3a8] ;  /* 0x0000ea00ff007b82 */ /* 0x000e620000000800 */
[C-C-:B0-----:R-:W-:Y:S01]  /*00f0*/  IMAD R2, R12.reuse, UR4, R5.reuse ;  /* 0x000000040c027c24 */ /* 0x141fe2000f8e0205 */
[----:B------:R-:W-:Y:S01]  /*0100*/  UMOV UR4, 0x1 ;  /* 0x0000000100047882 */ /* 0x000fe20000000000 */
[----:B------:R-:W-:Y:S02]  /*0110*/  IMAD R12, R12, UR8, R5 ;  /* 0x000000080c0c7c24 */ /* 0x000fe4000f8e0205 */
[--C-:B--2---:R-:W-:Y:S02]  /*0120*/  IMAD R3, R2, R11, R4.reuse ;  /* 0x0000000b02037224 */ /* 0x104fe400078e0204 */
[----:B------:R-:W-:Y:S02]  /*0130*/  IMAD R11, R11, UR5, R4 ;  /* 0x000000050b0b7c24 */ /* 0x000fe4000f8e0204 */
[----:B------:R-:W-:Y:S01]  /*0140*/  IMAD.MOV.U32 R4, RZ, RZ, 0x1 ;  /* 0x00000001ff047424 */ /* 0x000fe200078e00ff */
[----:B---3--:R-:W-:Y:S01]  /*0150*/  IADD3 R2, P0, PT, R3, UR10, RZ ;  /* 0x0000000a03027c10 */ /* 0x008fe2000ff1e0ff */
[----:B-----5:R-:W-:Y:S01]  /*0160*/  IMAD R6, R12, R9, R11 ;  /* 0x000000090c067224 */ /* 0x020fe200078e020b */
[----:B------:R-:W-:-:S02]  /*0170*/  VIMNMX R10, PT, PT, R11, R12, !PT ;  /* 0x0000000c0b0a7248 */ /* 0x000fc40007fe0100 */
[----:B------:R-:W-:Y:S02]  /*0180*/  LEA.HI.X.SX32 R3, R3, UR11, 0x1, P0 ;  /* 0x0000000b03037c11 */ /* 0x000fe400080f0eff */
[----:B------:R-:W-:-:S03]  /*0190*/  ISETP.GE.AND P0, PT, R10, R9, PT ;  /* 0x000000090a00720c */ /* 0x000fc60003f06270 */
[----:B----4-:R0:W-:Y:S01]  /*01a0*/  STG.E.U8 desc[UR6][R2.64], R4 ;  /* 0x0000000402007986 */ /* 0x0101e2000c101106 */
[----:B-1----:R-:W-:Y:S09]  /*01b0*/  BRA.U UP0, `(.L_x_0) ;  /* 0x00000001001c7547 */ /* 0x002ff2000b800000 */
[----:B------:R-:W0:Y:S01]  /*01c0*/  LDC R5, c[0x0][0x3a8] ;  /* 0x0000ea00ff057b82 */ /* 0x000e220000000800 */
[----:B------:R-:W-:Y:S01]  /*01d0*/  IMAD.MOV.U32 R7, RZ, RZ, 0x3 ;  /* 0x00000003ff077424 */ /* 0x000fe200078e00ff */
[----:B------:R-:W-:Y:S01]  /*01e0*/  UMOV UR4, 0x2 ;  /* 0x0000000200047882 */ /* 0x000fe20000000000 */
[----:B------:R-:W-:Y:S01]  /*01f0*/  IMAD.MOV.U32 R17, RZ, RZ, R6 ;  /* 0x000000ffff117224 */ /* 0x000fe200078e0006 */
[----:B0-----:R-:W-:-:S04]  /*0200*/  IADD3 R4, P1, PT, R2, R5, RZ ;  /* 0x0000000502047210 */ /* 0x001fc80007f3e0ff */
[----:B------:R-:W-:-:S05]  /*0210*/  LEA.HI.X.SX32 R5, R5, R3, 0x1, P1 ;  /* 0x0000000305057211 */ /* 0x000fca00008f0eff */
[----:B------:R1:W-:Y:S04]  /*0220*/  STG.E.U8 desc[UR6][R4.64], R7 ;  /* 0x0000000704007986 */ /* 0x0003e8000c101106 */
.L_x_0:
[----:B-1----:R-:W-:Y:S02]  /*0230*/  IMAD R7, R0, UR4, RZ ;  /* 0x0000000400077c24 */ /* 0x002fe4000f8e02ff */
[----:B------:R-:W-:Y:S01]  /*0240*/  HFMA2 R16, -RZ, RZ, 0, 2.384185791015625e-07 ;  /* 0x00000004ff107431 */ /* 0x000fe200000001ff */
[----:B0-----:R-:W0:Y:S01]  /*0250*/  @!P0 LDC.64 R4, c[0x0][0x380] ;  /* 0x0000e000ff048b82 */ /* 0x001e220000000a00 */
[----:B------:R-:W-:Y:S01]  /*0260*/  UISETP.NE.AND UP0, UPT, UR9, 0x1, UPT ;  /* 0x000000010900788c */ /* 0x000fe2000bf05270 */
[----:B------:R-:W-:Y:S01]  /*0270*/  VIADD R13, R9, 0xffffffff ;  /* 0xffffffff090d7836 */ /* 0x000fe20000000000 */
[C---:B------:R-:W-:Y:S01]  /*0280*/  IADD3 R14, P1, PT, R7.reuse, R2, RZ ;  /* 0x00000002070e7210 */ /* 0x040fe20007f3e0ff */
[----:B------:R-:W-:Y:S01]  /*0290*/  IMAD.MOV.U32 R8, RZ, RZ, R12 ;  /* 0x000000ffff087224 */ /* 0x000fe200078e000c */
[----:B------:R-:W-:Y:S02]  /*02a0*/  UIADD3 UR5, UPT, UPT, UR4, 0x1, URZ ;  /* 0x0000000104057890 */ /* 0x000fe4000fffe0ff */
[----:B------:R-:W-:Y:S01]  /*02b0*/  LEA.HI.X.SX32 R15, R7, R3, 0x1, P1 ;  /* 0x00000003070f7211 */ /* 0x000fe200008f0eff */
[----:B------:R-:W-:-:S04]  /*02c0*/  IMAD.MOV.U32 R7, RZ, RZ, R11 ;  /* 0x000000ffff077224 */ /* 0x000fc800078e000b */
[----:B------:R1:W-:Y:S01]  /*02d0*/  STG.E.U8 desc[UR6][R14.64], R16 ;  /* 0x000000100e007986 */ /* 0x0003e2000c101106 */
[----:B------:R-:W-:Y:S05]  /*02e0*/  BRA.U UP0, `(.L_x_1) ;  /* 0x0000000100207547 */ /* 0x000fea000b800000 */
[----:B-1----:R-:W-:Y:S01]  /*02f0*/  IADD3 R14, P1, PT, R14, R0, RZ ;  /* 0x000000000e0e7210 */ /* 0x002fe20007f3e0ff */
[----:B------:R-:W-:Y:S01]  /*0300*/  IMAD.IADD R7, R11, 0x1, R12 ;  /* 0x000000010b077824 */ /* 0x000fe200078e020c */
[----:B------:R-:W-:Y:S01]  /*0310*/  MOV R16, 0x6 ;  /* 0x0000000600107802 */ /* 0x000fe20000000f00 */
[----:B------:R-:W-:Y:S01]  /*0320*/  IMAD.MOV.U32 R8, RZ, RZ, R13 ;  /* 0x000000ffff087224 */ /* 0x000fe200078e000d */
[----:B------:R-:W-:Y:S01]  /*0330*/  LEA.HI.X.SX32 R15, R0, R15, 0x1, P1 ;  /* 0x0000000f000f7211 */ /* 0x000fe200008f0eff */
[----:B------:R-:W-:Y:S01]  /*0340*/  IMAD.MOV.U32 R17, RZ, RZ, R6 ;  /* 0x000000ffff117224 */ /* 0x000fe200078e0006 */
[----:B------:R-:W-:-:S03]  /*0350*/  UIADD3 UR5, UPT, UPT, UR4, 0x2, URZ ;  /* 0x0000000204057890 */ /* 0x000fc6000fffe0ff */
[----:B------:R2:W-:Y:S09]  /*0360*/  STG.E.U8 desc[UR6][R14.64], R16 ;  /* 0x000000100e007986 */ /* 0x0005f2000c101106 */
.L_x_1:
[----:B-12---:R-:W-:Y:S01]  /*0370*/  IMAD R15, R0, UR5, RZ ;  /* 0x00000005000f7c24 */ /* 0x006fe2000f8e02ff */
[----:B------:R-:W-:Y:S01]  /*0380*/  MOV R16, 0x7 ;  /* 0x0000000700107802 */ /* 0x000fe20000000f00 */
[----:B------:R-:W-:Y:S02]  /*0390*/  UISETP.NE.AND UP0, UPT, UR9, 0x2, UPT ;  /* 0x000000020900788c */ /* 0x000fe4000bf05270 */
[----:B------:R-:W-:Y:S01]  /*03a0*/  UIADD3 UR4, UPT, UPT, UR5, 0x1, URZ ;  /* 0x0000000105047890 */ /* 0x000fe2000fffe0ff */
[----:B------:R-:W-:-:S04]  /*03b0*/  IADD3 R14, P1, PT, R15, R2, RZ ;  /* 0x000000020f0e7210 */ /* 0x000fc80007f3e0ff */
[----:B------:R-:W-:-:S05]  /*03c0*/  LEA.HI.X.SX32 R15, R15, R3, 0x1, P1 ;  /* 0x000000030f0f7211 */ /* 0x000fca00008f0eff */
[----:B------:R1:W-:Y:S01]  /*03d0*/  STG.E.U8 desc[UR6][R14.64], R16 ;  /* 0x000000100e007986 */ /* 0x0003e2000c101106 */
[----:B------:R-:W-:Y:S05]  /*03e0*/  BRA.U UP0, `(.L_x_2) ;  /* 0x0000000100247547 */ /* 0x000fea000b800000 */
[----:B-1----:R-:W-:Y:S01]  /*03f0*/  IADD3 R14, P1, PT, R14, R0, RZ ;  /* 0x000000000e0e7210 */ /* 0x002fe20007f3e0ff */
[----:B------:R-:W-:Y:S01]  /*0400*/  IMAD.MOV.U32 R18, RZ, RZ, 0x9 ;  /* 0x00000009ff127424 */ /* 0x000fe200078e00ff */
[----:B------:R-:W-:Y:S01]  /*0410*/  LOP3.LUT R16, RZ, R6, RZ, 0x33, !PT ;  /* 0x00000006ff107212 */ /* 0x000fe200078e33ff */
[----:B------:R-:W-:Y:S01]  /*0420*/  IMAD.MOV.U32 R7, RZ, RZ, R11 ;  /* 0x000000ffff077224 */ /* 0x000fe200078e000b */
[----:B------:R-:W-:Y:S01]  /*0430*/  LEA.HI.X.SX32 R15, R0, R15, 0x1, P1 ;  /* 0x0000000f000f7211 */ /* 0x000fe200008f0eff */
[----:B------:R-:W-:Y:S01]  /*0440*/  IMAD.MOV.U32 R8, RZ, RZ, R12 ;  /* 0x000000ffff087224 */ /* 0x000fe200078e000c */
[----:B------:R-:W-:Y:S01]  /*0450*/  UIADD3 UR4, UPT, UPT, UR5, 0x2, URZ ;  /* 0x0000000205047890 */ /* 0x000fe2000fffe0ff */
[----:B------:R-:W-:Y:S02]  /*0460*/  IMAD R17, R9, R9, R16 ;  /* 0x0000000909117224 */ /* 0x000fe400078e0210 */
[----:B------:R2:W-:Y:S09]  /*0470*/  STG.E.U8 desc[UR6][R14.64], R18 ;  /* 0x000000120e007986 */ /* 0x0005f2000c101106 */
.L_x_2:
[----:B-12---:R-:W-:Y:S01]  /*0480*/  IMAD R15, R0, UR4, RZ ;  /* 0x00000004000f7c24 */ /* 0x006fe2000f8e02ff */
[----:B------:R-:W-:Y:S01]  /*0490*/  MOV R16, 0xa ;  /* 0x0000000a00107802 */ /* 0x000fe20000000f00 */
[----:B------:R-:W-:Y:S02]  /*04a0*/  UISETP.NE.AND UP0, UPT, UR9, 0x3, UPT ;  /* 0x000000030900788c */ /* 0x000fe4000bf05270 */
[----:B------:R-:W-:Y:S01]  /*04b0*/  UIADD3 UR5, UPT, UPT, UR4, 0x1, URZ ;  /* 0x0000000104057890 */ /* 0x000fe2000fffe0ff */
[----:B------:R-:W-:-:S04]  /*04c0*/  IADD3 R14, P1, PT, R15, R2, RZ ;  /* 0x000000020f0e7210 */ /* 0x000fc80007f3e0ff */
[----:B------:R-:W-:Y:S01]  /*04d0*/  LEA.HI.X.SX32 R15, R15, R3, 0x1, P1 ;  /* 0x000000030f0f7211 */ /* 0x000fe200008f0eff */
[----:B------:R-:W-:-:S04]  /*04e0*/  IMAD.U32 R19, RZ, RZ, UR5 ;  /* 0x00000005ff137e24 */ /* 0x000fc8000f8e00ff */
[----:B------:R1:W-:Y:S01]  /*04f0*/  STG.E.U8 desc[UR6][R14.64], R16 ;  /* 0x000000100e007986 */ /* 0x0003e2000c101106 */
[----:B------:R-:W-:Y:S05]  /*0500*/  BRA.U UP0, `(.L_x_3) ;  /* 0x0000000100287547 */ /* 0x000fea000b800000 */
[----:B-1----:R-:W-:Y:S01]  /*0510*/  IADD3 R14, P1, PT, R14, R0, RZ ;  /* 0x000000000e0e7210 */ /* 0x002fe20007f3e0ff */
[----:B------:R-:W-:Y:S01]  /*0520*/  IMAD.MOV.U32 R16, RZ, RZ, 0xc ;  /* 0x0000000cff107424 */ /* 0x000fe200078e00ff */
[----:B------:R-:W-:Y:S01]  /*0530*/  UIADD3 UR4, UPT, UPT, UR4, 0x2, URZ ;  /* 0x0000000204047890 */ /* 0x000fe2000fffe0ff */
[----:B------:R-:W-:Y:S01]  /*0540*/  LOP3.LUT R18, RZ, R6, RZ, 0x33, !PT ;  /* 0x00000006ff127212 */ /* 0x000fe200078e33ff */
[----:B------:R-:W-:Y:S01]  /*0550*/  IMAD.IADD R7, R11, 0x1, R12 ;  /* 0x000000010b077824 */ /* 0x000fe200078e020c */
[----:B------:R-:W-:Y:S02]  /*0560*/  LEA.HI.X.SX32 R15, R0, R15, 0x1, P1 ;  /* 0x0000000f000f7211 */ /* 0x000fe400008f0eff */
[----:B------:R-:W-:Y:S01]  /*0570*/  MOV R8, R13 ;  /* 0x0000000d00087202 */ /* 0x000fe20000000f00 */
[----:B------:R-:W-:Y:S02]  /*0580*/  IMAD R17, R9, R9, R18 ;  /* 0x0000000909117224 */ /* 0x000fe400078e0212 */
[----:B------:R2:W-:Y:S01]  /*0590*/  STG.E.U8 desc[UR6][R14.64], R16 ;  /* 0x000000100e007986 */ /* 0x0005e2000c101106 */
[----:B------:R-:W-:-:S07]  /*05a0*/  IMAD.U32 R19, RZ, RZ, UR4 ;  /* 0x00000004ff137e24 */ /* 0x000fce000f8e00ff */
.L_x_3:
[----:B------:R-:W-:Y:S02]  /*05b0*/  IMAD R11, R19, R0, RZ ;  /* 0x00000000130b7224 */ /* 0x000fe400078e02ff */
[----:B0-----:R-:W-:-:S03]  /*05c0*/  @!P0 IMAD.WIDE R20, R17, 0x4, R4 ;  /* 0x0000000411148825 */ /* 0x001fc600078e0204 */
[----:B------:R-:W-:Y:S01]  /*05d0*/  IADD3 R12, P1, PT, R11, R2, RZ ;  /* 0x000000020b0c7210 */ /* 0x000fe20007f3e0ff */
[----:B------:R-:W-:Y:S01]  /*05e0*/  IMAD.MOV.U32 R18, RZ, RZ, 0xd ;  /* 0x0000000dff127424 */ /* 0x000fe200078e00ff */
[----:B------:R-:W-:Y:S01]  /*05f0*/  IADD3 R5, PT, PT, R19, 0x1, RZ ;  /* 0x0000000113057810 */ /* 0x000fe20007ffe0ff */
[----:B------:R-:W-:Y:S01]  /*0600*/  IMAD.MOV.U32 R22, RZ, RZ, 0xf ;  /* 0x0000000fff167424 */ /* 0x000fe200078e00ff */
[----:B------:R-:W-:Y:S02]  /*0610*/  LEA.HI.X.SX32 R13, R11, R3, 0x1, P1 ;  /* 0x000000030b0d7211 */ /* 0x000fe400008f0eff */
[-C--:B-12---:R-:W-:Y:S01]  /*0620*/  @!P0 IADD3 R14, P1, PT, R12, R0.reuse, RZ ;  /* 0x000000000c0e8210 */ /* 0x086fe20007f3e0ff */
[----:B------:R-:W-:Y:S02]  /*0630*/  @!P0 VIADD R5, R19, 0x2 ;  /* 0x0000000213058836 */ /* 0x000fe40000000000 */
[----:B------:R0:W-:Y:S01]  /*0640*/  STG.E.U8 desc[UR6][R12.64], R18 ;  /* 0x000000120c007986 */ /* 0x0001e2000c101106 */
[----:B------:R-:W-:Y:S01]  /*0650*/  @!P0 LEA.HI.X.SX32 R15, R0, R13, 0x1, P1 ;  /* 0x0000000d000f8211 */ /* 0x000fe200008f0eff */
[----:B------:R-:W-:-:S02]  /*0660*/  IMAD R11, R5, R0, RZ ;  /* 0x00000000050b7224 */ /* 0x000fc400078e02ff */
[----:B------:R-:W-:Y:S02]  /*0670*/  IMAD.MOV.U32 R19, RZ, RZ, 0x10 ;  /* 0x00000010ff137424 */ /* 0x000fe400078e00ff */
[----:B------:R0:W-:Y:S04]  /*0680*/  @!P0 STG.E.U8 desc[UR6][R14.64], R22 ;  /* 0x000000160e008986 */ /* 0x0001e8000c101106 */
[----:B------:R0:W5:Y:S01]  /*0690*/  @!P0 LDG.E R4, desc[UR6][R20.64] ;  /* 0x0000000614048981 */ /* 0x000162000c1e1900 */
[C---:B------:R-:W-:Y:S01]  /*06a0*/  IADD3 R16, P0, PT, R11.reuse, R2, RZ ;  /* 0x000000020b107210 */ /* 0x040fe20007f1e0ff */
[----:B------:R-:W-:Y:S03]  /*06b0*/  BSSY.RECONVERGENT B0, `(.L_x_4) ;  /* 0x0000021000007945 */ /* 0x000fe60003800200 */
[----:B------:R-:W-:-:S02]  /*06c0*/  LEA.HI.X.SX32 R17, R11, R3, 0x1, P0 ;  /* 0x000000030b117211 */ /* 0x000fc400000f0eff */
[----:B------:R-:W-:Y:S02]  /*06d0*/  PRMT R11, R19, 0x7610, R11 ;  /* 0x00007610130b7816 */ /* 0x000fe4000000000b */
[----:B------:R-:W-:-:S03]  /*06e0*/  ISETP.GE.AND P0, PT, R10, R9, PT ;  /* 0x000000090a00720c */ /* 0x000fc60003f06270 */
[----:B------:R0:W-:Y:S10]  /*06f0*/  STG.E.U8 desc[UR6][R16.64], R11 ;  /* 0x0000000b10007986 */ /* 0x0001f4000c101106 */
[----:B------:R-:W-:Y:S05]  /*0700*/  @P0 BRA `(.L_x_5) ;  /* 0x00000000006c0947 */ /* 0x000fea0003800000 */
[----:B0-----:R-:W-:Y:S01]  /*0710*/  IMAD.MOV.U32 R12, RZ, RZ, 0x12 ;  /* 0x00000012ff0c7424 */ /* 0x001fe200078e00ff */
[----:B------:R-:W-:Y:S01]  /*0720*/  IADD3 R10, P1, PT, R16, R0, RZ ;  /* 0x00000000100a7210 */ /* 0x000fe20007f3e0ff */
[----:B------:R-:W-:Y:S01]  /*0730*/  BSSY.RECONVERGENT B1, `(.L_x_6) ;  /* 0x0000012000017945 */ /* 0x000fe20003800200 */
[----:B------:R-:W-:Y:S01]  /*0740*/  SHF.R.S32.HI R9, RZ, 0x1f, R0 ;  /* 0x0000001fff097819 */ /* 0x000fe20000011400 */
[----:B------:R-:W-:Y:S01]  /*0750*/  VIADD R13, R5, 0x2 ;  /* 0x00000002050d7836 */ /* 0x000fe20000000000 */
[----:B------:R-:W-:Y:S02]  /*0760*/  ISETP.NE.AND P0, PT, R7, R8, PT ;  /* 0x000000080700720c */ /* 0x000fe40003f05270 */
[----:B------:R-:W-:Y:S02]  /*0770*/  IADD3.X R11, PT, PT, R9, R17, RZ, P1, !PT ;  /* 0x00000011090b7210 */ /* 0x000fe40000ffe4ff */
[----:B------:R-:W-:-:S05]  /*0780*/  PRMT R7, R12, 0x7610, R7 ;  /* 0x000076100c077816 */ /* 0x000fca0000000007 */
[----:B------:R0:W-:Y:S04]  /*0790*/  STG.E.U8 desc[UR6][R10.64], R7 ;  /* 0x000000070a007986 */ /* 0x0001e8000c101106 */
[----:B------:R-:W-:Y:S05]  /*07a0*/  @P0 BRA `(.L_x_7) ;  /* 0x0000000000280947 */ /* 0x000fea0003800000 */
[----:B------:R-:W1:Y:S01]  /*07b0*/  LDC.64 R12, c[0x0][0x388] ;  /* 0x0000e200ff0c7b82 */ /* 0x000e620000000a00 */
[----:B------:R-:W2:Y:S01]  /*07c0*/  LDCU UR4, c[0x0][0x390] ;  /* 0x00007200ff0477ac */ /* 0x000ea20008000800 */
[----:B------:R-:W-:Y:S01]  /*07d0*/  IADD3 R8, P0, PT, R10, R0, RZ ;  /* 0x000000000a087210 */ /* 0x000fe20007f1e0ff */
[----:B0-----:R-:W-:-:S03]  /*07e0*/  IMAD.MOV.U32 R10, RZ, RZ, 0x13 ;  /* 0x00000013ff0a7424 */ /* 0x001fc600078e00ff */
[----:B------:R-:W-:-:S05]  /*07f0*/  IADD3.X R9, PT, PT, R9, R11, RZ, P0, !PT ;  /* 0x0000000b09097210 */ /* 0x000fca00007fe4ff */
[----:B------:R3:W-:Y:S01]  /*0800*/  STG.E.U8 desc[UR6][R8.64], R10 ;  /* 0x0000000a08007986 */ /* 0x0007e2000c101106 */
[----:B--2--5:R-:W-:Y:S02]  /*0810*/  IMAD R11, R4, UR4, RZ ;  /* 0x00000004040b7c24 */ /* 0x024fe4000f8e02ff */
[----:B-1----:R-:W-:-:S04]  /*0820*/  IMAD.WIDE R6, R6, 0x4, R12 ;  /* 0x0000000406067825 */ /* 0x002fc800078e020c */
[----:B------:R-:W-:Y:S01]  /*0830*/  VIADD R13, R5, 0x3 ;  /* 0x00000003050d7836 */ /* 0x000fe20000000000 */
[----:B------:R3:W-:Y:S06]  /*0840*/  STG.E desc[UR6][R6.64], R11 ;  /* 0x0000000b06007986 */ /* 0x0007ec000c101906 */
.L_x_7:
[----:B------:R-:W-:Y:S05]  /*0850*/  BSYNC.RECONVERGENT B1 ;  /* 0x0000000000017941 */ /* 0x000fea0003800200 */
.L_x_6:
[----:B------:R-:W-:Y:S02]  /*0860*/  IMAD R5, R13, R0, RZ ;  /* 0x000000000d057224 */ /* 0x000fe400078e02ff */
[----:B-----5:R-:W-:-:S03]  /*0870*/  IMAD.MOV.U32 R4, RZ, RZ, 0x14 ;  /* 0x00000014ff047424 */ /* 0x020fc600078e00ff */
[----:B---3--:R-:W-:-:S04]  /*0880*/  IADD3 R6, P0, PT, R5, R2, RZ ;  /* 0x0000000205067210 */ /* 0x008fc80007f1e0ff */
[----:B0-----:R-:W-:Y:S02]  /*0890*/  LEA.HI.X.SX32 R7, R5, R3, 0x1, P0 ;  /* 0x0000000305077211 */ /* 0x001fe400000f0eff */
[----:B------:R-:W-:-:S03]  /*08a0*/  MOV R5, R13 ;  /* 0x0000000d00057202 */ /* 0x000fc60000000f00 */
[----:B------:R1:W-:Y:S04]  /*08b0*/  STG.E.U8 desc[UR6][R6.64], R4 ;  /* 0x0000000406007986 */ /* 0x0003e8000c101106 */
.L_x_5:
[----:B------:R-:W-:Y:S05]  /*08c0*/  BSYNC.RECONVERGENT B0 ;  /* 0x0000000000007941 */ /* 0x000fea0003800200 */
.L_x_4:
[----:B------:R-:W-:Y:S02]  /*08d0*/  IMAD R5, R5, R0, R0 ;  /* 0x0000000005057224 */ /* 0x000fe400078e0200 */
[----:B------:R-:W-:-:S03]  /*08e0*/  IMAD.MOV.U32 R0, RZ, RZ, 0x15 ;  /* 0x00000015ff007424 */ /* 0x000fc600078e00ff */
[----:B------:R-:W-:-:S04]  /*08f0*/  IADD3 R2, P0, PT, R5, R2, RZ ;  /* 0x0000000205027210 */ /* 0x000fc80007f1e0ff */
[----:B------:R-:W-:-:S05]  /*0900*/  LEA.HI.X.SX32 R3, R5, R3, 0x1, P0 ;  /* 0x0000000305037211 */ /* 0x000fca00000f0eff */
[----:B------:R-:W-:Y:S01]  /*0910*/  STG.E.U8 desc[UR6][R2.64], R0 ;  /* 0x0000000002007986 */ /* 0x000fe2000c101106 */
[----:B------:R-:W-:Y:S05]  /*0920*/  EXIT ;  /* 0x000000000000794d */ /* 0x000fea0003800000 */
.L_x_8:
[----:B------:R-:W-:-:S00]  /*0930*/  BRA `(.L_x_8) ;  /* 0xfffffffc00fc7947 */ /* 0x000fc0000383ffff */
[----:B------:R-:W-:-:S00]  /*0940*/  NOP ;  /* 0x0000000000007918 */ /* 0x000fc00000000000 */
        /* <DEDUP_REMOVED lines=11> */
.L_x_9:


//--------------------- .nv.shared.reserved.0     --------------------------
	.section	.nv.shared.reserved.0,"aw",@nobits
	.weak		__nv_reservedSMEM_offset_0_alias
	.size		__nv_reservedSMEM_offset_0_alias, 0, 64
	.other		__nv_reservedSMEM_offset_0_alias,@"STO_CUDA_RESERVED_SHARED STV_DEFAULT"
__nv_reservedSMEM_offset_0_alias:
	.zero		0
	.zero		64


//--------------------- .nv.constant0._Z12diagonalMultPiS_iiiPhi --------------------------
	.section	.nv.constant0._Z12diagonalMultPiS_iiiPhi,"a",@progbits
	.sectionflags	@""
	.align	4
.nv.constant0._Z12diagonalMultPiS_iiiPhi:
	.zero		940


//--------------------- SYMBOLS --------------------------

	.type		.nv.reservedSmem.offset0,@object
	.size		.nv.reservedSmem.offset0,0x4
